//
// Generated by NVIDIA NVVM Compiler
//
// Compiler Build ID: CL-36424714
// Cuda compilation tools, release 13.0, V13.0.88
// Based on NVVM 20.0.0
//

.version 9.0
.target sm_100
.address_size 64

	// .globl	_Z26MatrixVectorMultiplicationPfS_ii

.visible .entry _Z26MatrixVectorMultiplicationPfS_ii(
	.param .u64 .ptr .align 1 _Z26MatrixVectorMultiplicationPfS_ii_param_0,
	.param .u64 .ptr .align 1 _Z26MatrixVectorMultiplicationPfS_ii_param_1,
	.param .u32 _Z26MatrixVectorMultiplicationPfS_ii_param_2,
	.param .u32 _Z26MatrixVectorMultiplicationPfS_ii_param_3
)
{
	.reg .pred 	%p<2>;
	.reg .b32 	%r<9>;
	.reg .b32 	%f<4>;
	.reg .b64 	%rd<9>;

	ld.param.u64 	%rd1, [_Z26MatrixVectorMultiplicationPfS_ii_param_0];
	ld.param.u64 	%rd2, [_Z26MatrixVectorMultiplicationPfS_ii_param_1];
	ld.param.u32 	%r3, [_Z26MatrixVectorMultiplicationPfS_ii_param_2];
	ld.param.u32 	%r2, [_Z26MatrixVectorMultiplicationPfS_ii_param_3];
	mov.u32 	%r4, %ctaid.x;
	mov.u32 	%r5, %ntid.x;
	mov.u32 	%r6, %tid.x;
	mad.lo.s32 	%r1, %r4, %r5, %r6;
	mul.lo.s32 	%r7, %r2, %r3;
	setp.ge.s32 	%p1, %r1, %r7;
	@%p1 bra 	$L__BB0_2;
	cvta.to.global.u64 	%rd3, %rd1;
	cvta.to.global.u64 	%rd4, %rd2;
	mul.wide.s32 	%rd5, %r1, 4;
	add.s64 	%rd6, %rd3, %rd5;
	ld.global.f32 	%f1, [%rd6];
	div.s32 	%r8, %r1, %r2;
	mul.wide.s32 	%rd7, %r8, 4;
	add.s64 	%rd8, %rd4, %rd7;
	ld.global.f32 	%f2, [%rd8];
	mul.f32 	%f3, %f1, %f2;
	st.global.f32 	[%rd6], %f3;
$L__BB0_2:
	ret;

}


// ===== COMPILED SASS (sm_100) =====

	.target	sm_100

	.elftype	@"ET_EXEC"


//--------------------- .note.nv.tkinfo           --------------------------
	.section	.note.nv.tkinfo,"",@"SHT_NOTE"
	.sectionflags	@"SHF_NOTE_NV_TKINFO"
	.tkinfo
        /*0018*/ 	.word	0x00000002
        /*0030*/ 	.string	""
        /*0030*/ 	.string	"ptxas"
        /*0030*/ 	.string	"Cuda compilation tools, release 13.0, V13.0.88"
        /*0030*/ 	.string	"Build cuda_13.0.r13.0/compiler.36424714_0"
        /*0030*/ 	.string	"-arch sm_100 -m 64 "



//--------------------- .note.nv.cuinfo           --------------------------
	.section	.note.nv.cuinfo,"",@"SHT_NOTE"
	.sectionflags	@"SHF_NOTE_NV_CUINFO"
        /*0018*/ 	.short	0x0002
        /*001a*/ 	.short	0x0064
        /*001c*/ 	.short	0x0082
	.zero		2


//--------------------- .nv.info                  --------------------------
	.section	.nv.info,"",@"SHT_CUDA_INFO"
	.align	4


	//----- nvinfo : EIATTR_REGCOUNT
	.align		4
        /*0000*/ 	.byte	0x04, 0x2f
        /*0002*/ 	.short	(.L_1 - .L_0)
	.align		4
.L_0:
        /*0004*/ 	.word	index@(_Z26MatrixVectorMultiplicationPfS_ii)
        /*0008*/ 	.word	0x0000000c


	//----- nvinfo : EIATTR_FRAME_SIZE
	.align		4
.L_1:
        /*000c*/ 	.byte	0x04, 0x11
        /*000e*/ 	.short	(.L_3 - .L_2)
	.align		4
.L_2:
        /*0010*/ 	.word	index@(_Z26MatrixVectorMultiplicationPfS_ii)
        /*0014*/ 	.word	0x00000000


	//----- nvinfo : EIATTR_MIN_STACK_SIZE
	.align		4
.L_3:
        /*0018*/ 	.byte	0x04, 0x12
        /*001a*/ 	.short	(.L_5 - .L_4)
	.align		4
.L_4:
        /*001c*/ 	.word	index@(_Z26MatrixVectorMultiplicationPfS_ii)
        /*0020*/ 	.word	0x00000000
.L_5:


//--------------------- .nv.compat                --------------------------
	.section	.nv.compat,"",@"SHT_CUDA_COMPAT_INFO"
	.align	4
        /*0000*/ 	.byte	0x02, 0x09, 0x00, 0x00, 0x02, 0x02, 0x01, 0x00, 0x02, 0x05, 0x05, 0x00, 0x03, 0x07, 0x01, 0x01
        /*0010*/ 	.byte	0x02, 0x03, 0x00, 0x00, 0x02, 0x06, 0x01, 0x00, 0x04, 0x0b, 0x08, 0x00, 0x09, 0x00, 0x00, 0x00
        /*0020*/ 	.byte	0x00, 0x00, 0x00, 0x00


//--------------------- .nv.info._Z26MatrixVectorMultiplicationPfS_ii --------------------------
	.section	.nv.info._Z26MatrixVectorMultiplicationPfS_ii,"",@"SHT_CUDA_INFO"
	.sectionflags	@""
	.align	4


	//----- nvinfo : EIATTR_CUDA_API_VERSION
	.align		4
        /*0000*/ 	.byte	0x04, 0x37
        /*0002*/ 	.short	(.L_7 - .L_6)
.L_6:
        /*0004*/ 	.word	0x00000082


	//----- nvinfo : EIATTR_KPARAM_INFO
	.align		4
.L_7:
        /*0008*/ 	.byte	0x04, 0x17
        /*000a*/ 	.short	(.L_9 - .L_8)
.L_8:
        /*000c*/ 	.word	0x00000000
        /*0010*/ 	.short	0x0003
        /*0012*/ 	.short	0x0014
        /*0014*/ 	.byte	0x00, 0xf0, 0x11, 0x00


	//----- nvinfo : EIATTR_KPARAM_INFO
	.align		4
.L_9:
        /*0018*/ 	.byte	0x04, 0x17
        /*001a*/ 	.short	(.L_11 - .L_10)
.L_10:
        /*001c*/ 	.word	0x00000000
        /*0020*/ 	.short	0x0002
        /*0022*/ 	.short	0x0010
        /*0024*/ 	.byte	0x00, 0xf0, 0x11, 0x00


	//----- nvinfo : EIATTR_KPARAM_INFO
	.align		4
.L_11:
        /*0028*/ 	.byte	0x04, 0x17
        /*002a*/ 	.short	(.L_13 - .L_12)
.L_12:
        /*002c*/ 	.word	0x00000000
        /*0030*/ 	.short	0x0001
        /*0032*/ 	.short	0x0008
        /*0034*/ 	.byte	0x00, 0xf5, 0x21, 0x00


	//----- nvinfo : EIATTR_KPARAM_INFO
	.align		4
.L_13:
        /*0038*/ 	.byte	0x04, 0x17
        /*003a*/ 	.short	(.L_15 - .L_14)
.L_14:
        /*003c*/ 	.word	0x00000000
        /*0040*/ 	.short	0x0000
        /*0042*/ 	.short	0x0000
        /*0044*/ 	.byte	0x00, 0xf5, 0x21, 0x00


	//----- nvinfo : EIATTR_SPARSE_MMA_MASK
	.align		4
.L_15:
        /*0048*/ 	.byte	0x03, 0x50
        /*004a*/ 	.short	0x0000


	//----- nvinfo : EIATTR_MAXREG_COUNT
	.align		4
        /*004c*/ 	.byte	0x03, 0x1b
        /*004e*/ 	.short	0x00ff


	//----- nvinfo : EIATTR_MERCURY_ISA_VERSION
	.align		4
        /*0050*/ 	.byte	0x03, 0x5f
        /*0052*/ 	.short	0x0101


	//----- nvinfo : EIATTR_VRC_CTA_INIT_COUNT
	.align		4
        /*0054*/ 	.byte	0x02, 0x4a
	.zero		1
	.zero		1


	//----- nvinfo : EIATTR_EXIT_INSTR_OFFSETS
	.align		4
        /*0058*/ 	.byte	0x04, 0x1c
        /*005a*/ 	.short	(.L_17 - .L_16)


	//   ....[0]....
.L_16:
        /*005c*/ 	.word	0x00000080


	//   ....[1]....
        /*0060*/ 	.word	0x00000290


	//----- nvinfo : EIATTR_CBANK_PARAM_SIZE
	.align		4
.L_17:
        /*0064*/ 	.byte	0x03, 0x19
        /*0066*/ 	.short	0x0018


	//----- nvinfo : EIATTR_PARAM_CBANK
	.align		4
        /*0068*/ 	.byte	0x04, 0x0a
        /*006a*/ 	.short	(.L_19 - .L_18)
	.align		4
.L_18:
        /*006c*/ 	.word	index@(.nv.constant0._Z26MatrixVectorMultiplicationPfS_ii)
        /*0070*/ 	.short	0x0380
        /*0072*/ 	.short	0x0018


	//----- nvinfo : EIATTR_SW_WAR
	.align		4
.L_19:
        /*0074*/ 	.byte	0x04, 0x36
        /*0076*/ 	.short	(.L_21 - .L_20)
.L_20:
        /*0078*/ 	.word	0x00000008
.L_21:


//--------------------- .nv.callgraph             --------------------------
	.section	.nv.callgraph,"",@"SHT_CUDA_CALLGRAPH"
	.align	4
	.sectionentsize	8
	.align		4
        /*0000*/ 	.word	0x00000000
	.align		4
        /*0004*/ 	.word	0xffffffff
	.align		4
        /*0008*/ 	.word	0x00000000
	.align		4
        /*000c*/ 	.word	0xfffffffe
	.align		4
        /*0010*/ 	.word	0x00000000
	.align		4
        /*0014*/ 	.word	0xfffffffd
	.align		4
        /*0018*/ 	.word	0x00000000
	.align		4
        /*001c*/ 	.word	0xfffffffc


//--------------------- .text._Z26MatrixVectorMultiplicationPfS_ii --------------------------
	.section	.text._Z26MatrixVectorMultiplicationPfS_ii,"ax",@progbits
	.align	128
        .global         _Z26MatrixVectorMultiplicationPfS_ii
        .type           _Z26MatrixVectorMultiplicationPfS_ii,@function
        .size           _Z26MatrixVectorMultiplicationPfS_ii,(.L_x_1 - _Z26MatrixVectorMultiplicationPfS_ii)
        .other          _Z26MatrixVectorMultiplicationPfS_ii,@"STO_CUDA_ENTRY STV_DEFAULT"
_Z26MatrixVectorMultiplicationPfS_ii:
.text._Z26MatrixVectorMultiplicationPfS_ii:
[----:B------:R-:W-:Y:S01]  /*0000*/  LDC R1, c[0x0][0x37c] ;  /* 0x0000df00ff017b82 */ /* 0x000fe20000000800 */
[----:B------:R-:W0:Y:S07]  /*0010*/  S2R R5, SR_TID.X ;  /* 0x0000000000057919 */ /* 0x000e2e0000002100 */
[----:B------:R-:W0:Y:S08]  /*0020*/  S2UR UR4, SR_CTAID.X ;  /* 0x00000000000479c3 */ /* 0x000e300000002500 */
[----:B------:R-:W0:Y:S08]  /*0030*/  LDC R0, c[0x0][0x360] ;  /* 0x0000d800ff007b82 */ /* 0x000e300000000800 */
[----:B------:R-:W1:Y:S01]  /*0040*/  LDC.64 R2, c[0x0][0x390] ;  /* 0x0000e400ff027b82 */ /* 0x000e620000000a00 */
[----:B0-----:R-:W-:-:S02]  /*0050*/  IMAD R0, R0, UR4, R5 ;  /* 0x0000000400007c24 */ /* 0x001fc4000f8e0205 */
[----:B-1----:R-:W-:-:S05]  /*0060*/  IMAD R5, R3, R2, RZ ;  /* 0x0000000203057224 */ /* 0x002fca00078e02ff */
[----:B------:R-:W-:-:S13]  /*0070*/  ISETP.GE.AND P0, PT, R0, R5, PT ;  /* 0x000000050000720c */ /* 0x000fda0003f06270 */
[----:B------:R-:W-:Y:S05]  /*0080*/  @P0 EXIT ;  /* 0x000000000000094d */ /* 0x000fea0003800000 */
[----:B------:R-:W-:Y:S01]  /*0090*/  IABS R7, R3 ;  /* 0x0000000300077213 */ /* 0x000fe20000000000 */
[----:B------:R-:W0:Y:S03]  /*00a0*/  LDCU.64 UR4, c[0x0][0x358] ;  /* 0x00006b00ff0477ac */ /* 0x000e260008000a00 */
[----:B------:R-:W1:Y:S08]  /*00b0*/  I2F.RP R2, R7 ;  /* 0x0000000700027306 */ /* 0x000e700000209400 */
[----:B-1----:R-:W1:Y:S02]  /*00c0*/  MUFU.RCP R2, R2 ;  /* 0x0000000200027308 */ /* 0x002e640000001000 */
[----:B-1----:R-:W-:-:S06]  /*00d0*/  VIADD R4, R2, 0xffffffe ;  /* 0x0ffffffe02047836 */ /* 0x002fcc0000000000 */
[----:B------:R1:W2:Y:S02]  /*00e0*/  F2I.FTZ.U32.TRUNC.NTZ R5, R4 ;  /* 0x0000000400057305 */ /* 0x0002a4000021f000 */
[----:B-1----:R-:W-:Y:S02]  /*00f0*/  HFMA2 R4, -RZ, RZ, 0, 0 ;  /* 0x00000000ff047431 */ /* 0x002fe400000001ff */
[----:B--2---:R-:W-:-:S04]  /*0100*/  IMAD.MOV R6, RZ, RZ, -R5 ;  /* 0x000000ffff067224 */ /* 0x004fc800078e0a05 */
[----:B------:R-:W-:Y:S01]  /*0110*/  IMAD R9, R6, R7, RZ ;  /* 0x0000000706097224 */ /* 0x000fe200078e02ff */
[----:B------:R-:W-:-:S03]  /*0120*/  IABS R6, R0 ;  /* 0x0000000000067213 */ /* 0x000fc60000000000 */
[----:B------:R-:W-:-:S06]  /*0130*/  IMAD.HI.U32 R5, R5, R9, R4 ;  /* 0x0000000905057227 */ /* 0x000fcc00078e0004 */
[----:B------:R-:W-:Y:S02]  /*0140*/  IMAD.HI.U32 R8, R5, R6, RZ ;  /* 0x0000000605087227 */ /* 0x000fe400078e00ff */
[----:B------:R-:W1:Y:S02]  /*0150*/  LDC.64 R4, c[0x0][0x380] ;  /* 0x0000e000ff047b82 */ /* 0x000e640000000a00 */
[----:B------:R-:W-:-:S04]  /*0160*/  IMAD.MOV R2, RZ, RZ, -R8 ;  /* 0x000000ffff027224 */ /* 0x000fc800078e0a08 */
[----:B------:R-:W-:-:S05]  /*0170*/  IMAD R2, R7, R2, R6 ;  /* 0x0000000207027224 */ /* 0x000fca00078e0206 */
[----:B------:R-:W-:-:S13]  /*0180*/  ISETP.GT.U32.AND P2, PT, R7, R2, PT ;  /* 0x000000020700720c */ /* 0x000fda0003f44070 */
[-C--:B------:R-:W-:Y:S01]  /*0190*/  @!P2 IADD3 R2, PT, PT, R2, -R7.reuse, RZ ;  /* 0x800000070202a210 */ /* 0x080fe20007ffe0ff */
[----:B------:R-:W-:Y:S01]  /*01a0*/  @!P2 VIADD R8, R8, 0x1 ;  /* 0x000000010808a836 */ /* 0x000fe20000000000 */
[----:B------:R-:W-:Y:S02]  /*01b0*/  ISETP.NE.AND P2, PT, R3, RZ, PT ;  /* 0x000000ff0300720c */ /* 0x000fe40003f45270 */
[----:B------:R-:W-:Y:S02]  /*01c0*/  ISETP.GE.U32.AND P0, PT, R2, R7, PT ;  /* 0x000000070200720c */ /* 0x000fe40003f06070 */
[----:B------:R-:W2:Y:S01]  /*01d0*/  LDC.64 R6, c[0x0][0x388] ;  /* 0x0000e200ff067b82 */ /* 0x000ea20000000a00 */
[----:B------:R-:W-:-:S04]  /*01e0*/  LOP3.LUT R2, R0, R3, RZ, 0x3c, !PT ;  /* 0x0000000300027212 */ /* 0x000fc800078e3cff */
[----:B------:R-:W-:-:S06]  /*01f0*/  ISETP.GE.AND P1, PT, R2, RZ, PT ;  /* 0x000000ff0200720c */ /* 0x000fcc0003f26270 */
[----:B------:R-:W-:-:S07]  /*0200*/  @P0 IADD3 R8, PT, PT, R8, 0x1, RZ ;  /* 0x0000000108080810 */ /* 0x000fce0007ffe0ff */
[----:B------:R-:W-:Y:S02]  /*0210*/  @!P1 IADD3 R8, PT, PT, -R8, RZ, RZ ;  /* 0x000000ff08089210 */ /* 0x000fe40007ffe1ff */
[----:B------:R-:W-:Y:S01]  /*0220*/  @!P2 LOP3.LUT R8, RZ, R3, RZ, 0x33, !PT ;  /* 0x00000003ff08a212 */ /* 0x000fe200078e33ff */
[----:B-1----:R-:W-:-:S04]  /*0230*/  IMAD.WIDE R2, R0, 0x4, R4 ;  /* 0x0000000400027825 */ /* 0x002fc800078e0204 */
[----:B--2---:R-:W-:Y:S01]  /*0240*/  IMAD.WIDE R4, R8, 0x4, R6 ;  /* 0x0000000408047825 */ /* 0x004fe200078e0206 */
[----:B0-----:R-:W2:Y:S05]  /*0250*/  LDG.E R0, desc[UR4][R2.64] ;  /* 0x0000000402007981 */ /* 0x001eaa000c1e1900 */
[----:B------:R-:W2:Y:S02]  /*0260*/  LDG.E R5, desc[UR4][R4.64] ;  /* 0x0000000404057981 */ /* 0x000ea4000c1e1900 */
[----:B--2---:R-:W-:-:S05]  /*0270*/  FMUL R7, R0, R5 ;  /* 0x0000000500077220 */ /* 0x004fca0000400000 */
[----:B------:R-:W-:Y:S01]  /*0280*/  STG.E desc[UR4][R2.64], R7 ;  /* 0x0000000702007986 */ /* 0x000fe2000c101904 */
[----:B------:R-:W-:Y:S05]  /*0290*/  EXIT ;  /* 0x000000000000794d */ /* 0x000fea0003800000 */
.L_x_0:
[----:B------:R-:W-:-:S00]  /*02a0*/  BRA `(.L_x_0) ;  /* 0xfffffffc00fc7947 */ /* 0x000fc0000383ffff */
[----:B------:R-:W-:-:S00]  /*02b0*/  NOP ;  /* 0x0000000000007918 */ /* 0x000fc00000000000 */
        /* <DEDUP_REMOVED lines=12> */
.L_x_1:


//--------------------- .nv.shared.reserved.0     --------------------------
	.section	.nv.shared.reserved.0,"aw",@nobits
	.weak		__nv_reservedSMEM_offset_0_alias
	.size		__nv_reservedSMEM_offset_0_alias, 0, 64
	.other		__nv_reservedSMEM_offset_0_alias,@"STO_CUDA_RESERVED_SHARED STV_DEFAULT"
__nv_reservedSMEM_offset_0_alias:
	.zero		0
	.zero		64


//--------------------- .nv.constant0._Z26MatrixVectorMultiplicationPfS_ii --------------------------
	.section	.nv.constant0._Z26MatrixVectorMultiplicationPfS_ii,"a",@progbits
	.sectionflags	@""
	.align	4
.nv.constant0._Z26MatrixVectorMultiplicationPfS_ii:
	.zero		920


//--------------------- SYMBOLS --------------------------

	.type		.nv.reservedSmem.offset0,@object
	.size		.nv.reservedSmem.offset0,0x4
